	.headerflags	@"EF_CUDA_TEXMODE_UNIFIED EF_CUDA_64BIT_ADDRESS EF_CUDA_ACCELERATORS EF_CUDA_SM90 EF_CUDA_VIRTUAL_SM(EF_CUDA_SM90)"
	.elftype	@"ET_EXEC"


//--------------------- .nv.info                  --------------------------
	.section	.nv.info,"",@"SHT_CUDA_INFO"
	.align	4


	//----- nvinfo : EIATTR_REGCOUNT
	.align		4
        /*0000*/ 	.byte	0x04, 0x2f
        /*0002*/ 	.short	(.L_1 - .L_0)
	.align		4
.L_0:
        /*0004*/ 	.word	index@(triton_poi_fused_convolution_leaky_relu_4)
        /*0008*/ 	.word	0x00000030


	//----- nvinfo : EIATTR_MIN_STACK_SIZE
	.align		4
.L_1:
        /*000c*/ 	.byte	0x04, 0x12
        /*000e*/ 	.short	(.L_3 - .L_2)
	.align		4
.L_2:
        /*0010*/ 	.word	index@(triton_poi_fused_convolution_leaky_relu_4)
        /*0014*/ 	.word	0x00000000


	//----- nvinfo : EIATTR_FRAME_SIZE
	.align		4
.L_3:
        /*0018*/ 	.byte	0x04, 0x11
        /*001a*/ 	.short	(.L_5 - .L_4)
	.align		4
.L_4:
        /*001c*/ 	.word	index@(triton_poi_fused_convolution_leaky_relu_4)
        /*0020*/ 	.word	0x00000000


	//----- nvinfo : EIATTR_MIN_STACK_SIZE
	.align		4
.L_5:
        /*0024*/ 	.byte	0x04, 0x12
        /*0026*/ 	.short	(.L_7 - .L_6)
	.align		4
.L_6:
        /*0028*/ 	.word	index@(triton_poi_fused_convolution_leaky_relu_4)
        /*002c*/ 	.word	0x00000000
.L_7:


//--------------------- .nv.info.triton_poi_fused_convolution_leaky_relu_4 --------------------------
	.section	.nv.info.triton_poi_fused_convolution_leaky_relu_4,"",@"SHT_CUDA_INFO"
	.sectionflags	@""
	.align	4


	//----- nvinfo : EIATTR_CUDA_API_VERSION
	.align		4
        /*0000*/ 	.byte	0x04, 0x37
        /*0002*/ 	.short	(.L_9 - .L_8)
.L_8:
        /*0004*/ 	.word	0x0000007c


	//----- nvinfo : EIATTR_KPARAM_INFO
	.align		4
.L_9:
        /*0008*/ 	.byte	0x04, 0x17
        /*000a*/ 	.short	(.L_11 - .L_10)
.L_10:
        /*000c*/ 	.word	0x00000000
        /*0010*/ 	.short	0x0005
        /*0012*/ 	.short	0x0024
        /*0014*/ 	.byte	0x00, 0xf0, 0x11, 0x00


	//----- nvinfo : EIATTR_KPARAM_INFO
	.align		4
.L_11:
        /*0018*/ 	.byte	0x04, 0x17
        /*001a*/ 	.short	(.L_13 - .L_12)
.L_12:
        /*001c*/ 	.word	0x00000000
        /*0020*/ 	.short	0x0004
        /*0022*/ 	.short	0x0020
        /*0024*/ 	.byte	0x00, 0xf0, 0x11, 0x00


	//----- nvinfo : EIATTR_KPARAM_INFO
	.align		4
.L_13:
        /*0028*/ 	.byte	0x04, 0x17
        /*002a*/ 	.short	(.L_15 - .L_14)
.L_14:
        /*002c*/ 	.word	0x00000000
        /*0030*/ 	.short	0x0003
        /*0032*/ 	.short	0x0018
        /*0034*/ 	.byte	0x00, 0xf4, 0x21, 0x00


	//----- nvinfo : EIATTR_KPARAM_INFO
	.align		4
.L_15:
        /*0038*/ 	.byte	0x04, 0x17
        /*003a*/ 	.short	(.L_17 - .L_16)
.L_16:
        /*003c*/ 	.word	0x00000000
        /*0040*/ 	.short	0x0002
        /*0042*/ 	.short	0x0010
        /*0044*/ 	.byte	0x00, 0xf4, 0x21, 0x00


	//----- nvinfo : EIATTR_KPARAM_INFO
	.align		4
.L_17:
        /*0048*/ 	.byte	0x04, 0x17
        /*004a*/ 	.short	(.L_19 - .L_18)
.L_18:
        /*004c*/ 	.word	0x00000000
        /*0050*/ 	.short	0x0001
        /*0052*/ 	.short	0x0008
        /*0054*/ 	.byte	0x00, 0xf4, 0x21, 0x00


	//----- nvinfo : EIATTR_KPARAM_INFO
	.align		4
.L_19:
        /*0058*/ 	.byte	0x04, 0x17
        /*005a*/ 	.short	(.L_21 - .L_20)
.L_20:
        /*005c*/ 	.word	0x00000000
        /*0060*/ 	.short	0x0000
        /*0062*/ 	.short	0x0000
        /*0064*/ 	.byte	0x00, 0xf4, 0x21, 0x00


	//----- nvinfo : EIATTR_SPARSE_MMA_MASK
	.align		4
.L_21:
        /*0068*/ 	.byte	0x03, 0x50
        /*006a*/ 	.short	0x0000


	//----- nvinfo : EIATTR_MAXREG_COUNT
	.align		4
        /*006c*/ 	.byte	0x03, 0x1b
        /*006e*/ 	.short	0x00ff


	//----- nvinfo : EIATTR_EXIT_INSTR_OFFSETS
	.align		4
        /*0070*/ 	.byte	0x04, 0x1c
        /*0072*/ 	.short	(.L_23 - .L_22)


	//   ....[0]....
.L_22:
        /*0074*/ 	.word	0x000017d0


	//   ....[1]....
        /*0078*/ 	.word	0x00001820


	//----- nvinfo : EIATTR_REQNTID
	.align		4
.L_23:
        /*007c*/ 	.byte	0x04, 0x10
        /*007e*/ 	.short	(.L_25 - .L_24)
.L_24:
        /*0080*/ 	.word	0x00000100
        /*0084*/ 	.word	0x00000001
        /*0088*/ 	.word	0x00000001


	//----- nvinfo : EIATTR_CBANK_PARAM_SIZE
	.align		4
.L_25:
        /*008c*/ 	.byte	0x03, 0x19
        /*008e*/ 	.short	0x0028


	//----- nvinfo : EIATTR_PARAM_CBANK
	.align		4
        /*0090*/ 	.byte	0x04, 0x0a
        /*0092*/ 	.short	(.L_27 - .L_26)
	.align		4
.L_26:
        /*0094*/ 	.word	index@(.nv.constant0.triton_poi_fused_convolution_leaky_relu_4)
        /*0098*/ 	.short	0x0210
        /*009a*/ 	.short	0x0028


	//----- nvinfo : EIATTR_SW_WAR
	.align		4
.L_27:
        /*009c*/ 	.byte	0x04, 0x36
        /*009e*/ 	.short	(.L_29 - .L_28)
.L_28:
        /*00a0*/ 	.word	0x00000008
.L_29:


//--------------------- .nv.callgraph             --------------------------
	.section	.nv.callgraph,"",@"SHT_CUDA_CALLGRAPH"
	.align	4
	.sectionentsize	8
	.align		4
        /*0000*/ 	.word	0x00000000
	.align		4
        /*0004*/ 	.word	0xffffffff
	.align		4
        /*0008*/ 	.word	0x00000000
	.align		4
        /*000c*/ 	.word	0xfffffffe
	.align		4
        /*0010*/ 	.word	0x00000000
	.align		4
        /*0014*/ 	.word	0xfffffffd
	.align		4
        /*0018*/ 	.word	0x00000000
	.align		4
        /*001c*/ 	.word	0xfffffffc


//--------------------- .text.triton_poi_fused_convolution_leaky_relu_4 --------------------------
	.section	.text.triton_poi_fused_convolution_leaky_relu_4,"ax",@progbits
	.sectionflags	@"SHF_BARRIERS=1"
	.align	128
        .global         triton_poi_fused_convolution_leaky_relu_4
        .type           triton_poi_fused_convolution_leaky_relu_4,@function
        .size           triton_poi_fused_convolution_leaky_relu_4,(.L_x_1 - triton_poi_fused_convolution_leaky_relu_4)
        .other          triton_poi_fused_convolution_leaky_relu_4,@"STO_CUDA_ENTRY STV_DEFAULT"
triton_poi_fused_convolution_leaky_relu_4:
.text.triton_poi_fused_convolution_leaky_relu_4:
[----:B------:R-:W0:Y:S01]  /*0000*/  LDC R1, c[0x0][0x28] ;  /* 0x00000a00ff017b82 */ /* 0x000e220000000800 */
[----:B------:R-:W1:Y:S07]  /*0010*/  S2R R20, SR_TID.X ;  /* 0x0000000000147919 */ /* 0x000e6e0000002100 */
[----:B------:R-:W2:Y:S01]  /*0020*/  LDC.64 R14, c[0x0][0x218] ;  /* 0x00008600ff0e7b82 */ /* 0x000ea20000000a00 */
[----:B------:R-:W-:Y:S01]  /*0030*/  IMAD.MOV.U32 R25, RZ, RZ, RZ ;  /* 0x000000ffff197224 */ /* 0x000fe200078e00ff */
[----:B------:R-:W-:Y:S01]  /*0040*/  ULDC.64 UR6, c[0x0][0x208] ;  /* 0x0000820000067ab9 */ /* 0x000fe20000000a00 */
[----:B------:R-:W3:Y:S01]  /*0050*/  S2R R2, SR_CTAID.Y ;  /* 0x0000000000027919 */ /* 0x000ee20000002600 */
[----:B------:R-:W4:Y:S04]  /*0060*/  S2R R7, SR_CTAID.X ;  /* 0x0000000000077919 */ /* 0x000f280000002500 */
[----:B------:R-:W5:Y:S01]  /*0070*/  LDC.64 R12, c[0x0][0x210] ;  /* 0x00008400ff0c7b82 */ /* 0x000f620000000a00 */
[----:B------:R-:W-:-:S02]  /*0080*/  CS2R R8, SRZ ;  /* 0x0000000000087805 */ /* 0x000fc4000001ff00 */
[----:B------:R-:W-:Y:S02]  /*0090*/  CS2R R10, SRZ ;  /* 0x00000000000a7805 */ /* 0x000fe4000001ff00 */
[----:B------:R-:W-:Y:S01]  /*00a0*/  CS2R R26, SRZ ;  /* 0x00000000001a7805 */ /* 0x000fe2000001ff00 */
[----:B------:R-:W-:Y:S02]  /*00b0*/  IMAD.MOV.U32 R30, RZ, RZ, RZ ;  /* 0x000000ffff1e7224 */ /* 0x000fe400078e00ff */
[----:B------:R-:W2:Y:S01]  /*00c0*/  S2UR UR5, SR_CgaCtaId ;  /* 0x00000000000579c3 */ /* 0x000ea20000008800 */
[----:B------:R-:W-:Y:S01]  /*00d0*/  UMOV UR4, 0x400 ;  /* 0x0000040000047882 */ /* 0x000fe20000000000 */
[----:B------:R-:W-:Y:S01]  /*00e0*/  ULDC.64 UR8, c[0x0][0x220] ;  /* 0x0000880000087ab9 */ /* 0x000fe20000000a00 */
[----:B-1----:R-:W-:Y:S01]  /*00f0*/  SHF.R.U32.HI R3, RZ, 0x4, R20 ;  /* 0x00000004ff037819 */ /* 0x002fe20000011614 */
[----:B---3--:R-:W-:Y:S01]  /*0100*/  IMAD.SHL.U32 R0, R2, 0x40, RZ ;  /* 0x0000004002007824 */ /* 0x008fe200078e00ff */
[----:B------:R-:W-:-:S02]  /*0110*/  SHF.R.S32.HI R18, RZ, 0x19, R2 ;  /* 0x00000019ff127819 */ /* 0x000fc40000011402 */
[----:B------:R-:W-:Y:S02]  /*0120*/  SGXT.U32 R3, R3, 0x4 ;  /* 0x000000040303781a */ /* 0x000fe40000000000 */
[----:B------:R-:W-:Y:S02]  /*0130*/  SGXT R18, R18, 0x1 ;  /* 0x000000011212781a */ /* 0x000fe40000000200 */
[----:B------:R-:W-:-:S04]  /*0140*/  LOP3.LUT R6, R0, R3, RZ, 0xfc, !PT ;  /* 0x0000000300067212 */ /* 0x000fc800078efcff */
[----:B------:R-:W-:Y:S02]  /*0150*/  LEA.HI R2, R18, R6, RZ, 0x6 ;  /* 0x0000000612027211 */ /* 0x000fe400078f30ff */
[----:B------:R-:W-:Y:S02]  /*0160*/  ISETP.GE.AND P0, PT, R6, 0x100, PT ;  /* 0x000001000600780c */ /* 0x000fe40003f06270 */
[----:B------:R-:W-:Y:S01]  /*0170*/  LOP3.LUT R5, R2, 0xffffffc0, RZ, 0xc0, !PT ;  /* 0xffffffc002057812 */ /* 0x000fe200078ec0ff */
[----:B----4-:R-:W-:-:S04]  /*0180*/  IMAD.SHL.U32 R2, R7, 0x40, RZ ;  /* 0x0000004007027824 */ /* 0x010fc800078e00ff */
[----:B------:R-:W-:Y:S02]  /*0190*/  IMAD.IADD R5, R6, 0x1, -R5 ;  /* 0x0000000106057824 */ /* 0x000fe400078e0a05 */
[----:B------:R-:W-:Y:S02]  /*01a0*/  IMAD.SHL.U32 R21, R20, 0x4, RZ ;  /* 0x0000000414157824 */ /* 0x000fe400078e00ff */
[----:B--2---:R-:W-:Y:S01]  /*01b0*/  IMAD.WIDE R4, R5, 0x4, R14 ;  /* 0x0000000405047825 */ /* 0x004fe200078e020e */
[----:B------:R-:W-:Y:S02]  /*01c0*/  LOP3.LUT R31, R0, 0x10, R3, 0xfe, !PT ;  /* 0x00000010001f7812 */ /* 0x000fe400078efe03 */
[----:B------:R-:W-:Y:S02]  /*01d0*/  LOP3.LUT R17, R2, 0x3c, R21, 0xf8, !PT ;  /* 0x0000003c02117812 */ /* 0x000fe400078ef815 */
[----:B------:R1:W2:Y:S01]  /*01e0*/  @!P0 LDG.E.EL R25, desc[UR6][R4.64] ;  /* 0x0000000604198981 */ /* 0x0002a2000c2e1900 */
[----:B------:R-:W-:-:S02]  /*01f0*/  LOP3.LUT R7, R0, 0x20, R3, 0xfe, !PT ;  /* 0x0000002000077812 */ /* 0x000fc400078efe03 */
[----:B------:R-:W-:Y:S01]  /*0200*/  ISETP.GE.AND P0, PT, R17, 0x844, PT ;  /* 0x000008441100780c */ /* 0x000fe20003f06270 */
[C-C-:B------:R-:W-:Y:S01]  /*0210*/  IMAD R23, R6.reuse, 0x844, R17.reuse ;  /* 0x0000084406177824 */ /* 0x140fe200078e0211 */
[----:B------:R-:W-:Y:S01]  /*0220*/  LOP3.LUT R16, R0, 0x30, R3, 0xfe, !PT ;  /* 0x0000003000107812 */ /* 0x000fe200078efe03 */
[----:B------:R-:W-:Y:S01]  /*0230*/  IMAD R37, R7, 0x844, R17 ;  /* 0x0000084407257824 */ /* 0x000fe200078e0211 */
[----:B------:R-:W-:Y:S01]  /*0240*/  ISETP.LT.AND P4, PT, R6, 0x100, !P0 ;  /* 0x000001000600780c */ /* 0x000fe20004781270 */
[----:B-----5:R-:W-:Y:S01]  /*0250*/  IMAD.WIDE R22, R23, 0x4, R12 ;  /* 0x0000000417167825 */ /* 0x020fe200078e020c */
[----:B------:R-:W-:Y:S02]  /*0260*/  ISETP.LT.AND P5, PT, R31, 0x100, !P0 ;  /* 0x000001001f00780c */ /* 0x000fe400047a1270 */
[----:B-1----:R-:W-:Y:S01]  /*0270*/  LEA.HI R4, R18, R31, RZ, 0x6 ;  /* 0x0000001f12047211 */ /* 0x002fe200078f30ff */
[----:B------:R-:W-:Y:S01]  /*0280*/  IMAD R39, R16, 0x844, R17 ;  /* 0x0000084410277824 */ /* 0x000fe200078e0211 */
[----:B------:R-:W-:-:S02]  /*0290*/  LEA.HI R5, R18, R7, RZ, 0x6 ;  /* 0x0000000712057211 */ /* 0x000fc400078f30ff */
[----:B------:R-:W-:Y:S02]  /*02a0*/  LOP3.LUT R4, R4, 0xffffffc0, RZ, 0xc0, !PT ;  /* 0xffffffc004047812 */ /* 0x000fe400078ec0ff */
[----:B------:R-:W-:Y:S02]  /*02b0*/  LEA.HI R18, R18, R16, RZ, 0x6 ;  /* 0x0000001012127211 */ /* 0x000fe400078f30ff */
[----:B------:R-:W-:Y:S01]  /*02c0*/  ISETP.LT.AND P6, PT, R7, 0x100, !P0 ;  /* 0x000001000700780c */ /* 0x000fe200047c1270 */
[----:B------:R-:W-:Y:S01]  /*02d0*/  IMAD.IADD R33, R31, 0x1, -R4 ;  /* 0x000000011f217824 */ /* 0x000fe200078e0a04 */
[----:B------:R-:W-:Y:S01]  /*02e0*/  LOP3.LUT R4, R5, 0xffffffc0, RZ, 0xc0, !PT ;  /* 0xffffffc005047812 */ /* 0x000fe200078ec0ff */
[----:B------:R1:W2:Y:S01]  /*02f0*/  @P4 LDG.E.EL.128 R8, desc[UR6][R22.64] ;  /* 0x0000000616084981 */ /* 0x0002a2000c2e1d00 */
[----:B------:R-:W-:Y:S02]  /*0300*/  LOP3.LUT R5, R18, 0xffffffc0, RZ, 0xc0, !PT ;  /* 0xffffffc012057812 */ /* 0x000fe400078ec0ff */
[C---:B------:R-:W-:Y:S01]  /*0310*/  ISETP.GE.AND P2, PT, R7.reuse, 0x100, PT ;  /* 0x000001000700780c */ /* 0x040fe20003f46270 */
[----:B------:R-:W-:Y:S01]  /*0320*/  IMAD.IADD R35, R7, 0x1, -R4 ;  /* 0x0000000107237824 */ /* 0x000fe200078e0a04 */
[C---:B------:R-:W-:Y:S01]  /*0330*/  ISETP.GE.AND P3, PT, R16.reuse, 0x100, PT ;  /* 0x000001001000780c */ /* 0x040fe20003f66270 */
[C---:B------:R-:W-:Y:S01]  /*0340*/  IMAD.IADD R29, R16.reuse, 0x1, -R5 ;  /* 0x00000001101d7824 */ /* 0x040fe200078e0a05 */
[----:B------:R-:W-:-:S02]  /*0350*/  ISETP.LT.AND P0, PT, R16, 0x100, !P0 ;  /* 0x000001001000780c */ /* 0x000fc40004701270 */
[C---:B------:R-:W-:Y:S01]  /*0360*/  ISETP.GE.AND P1, PT, R31.reuse, 0x100, PT ;  /* 0x000001001f00780c */ /* 0x040fe20003f26270 */
[----:B------:R-:W-:Y:S01]  /*0370*/  IMAD R31, R31, 0x844, R17 ;  /* 0x000008441f1f7824 */ /* 0x000fe200078e0211 */
[----:B------:R-:W-:Y:S02]  /*0380*/  CS2R R16, SRZ ;  /* 0x0000000000107805 */ /* 0x000fe4000001ff00 */
[----:B------:R-:W-:Y:S02]  /*0390*/  CS2R R18, SRZ ;  /* 0x0000000000127805 */ /* 0x000fe4000001ff00 */
[----:B------:R-:W-:Y:S02]  /*03a0*/  CS2R R4, SRZ ;  /* 0x0000000000047805 */ /* 0x000fe4000001ff00 */
[----:B------:R-:W-:Y:S01]  /*03b0*/  CS2R R6, SRZ ;  /* 0x0000000000067805 */ /* 0x000fe2000001ff00 */
[----:B-1----:R-:W-:-:S04]  /*03c0*/  IMAD.WIDE R22, R29, 0x4, R14 ;  /* 0x000000041d167825 */ /* 0x002fc800078e020e */
[----:B------:R-:W-:Y:S01]  /*03d0*/  IMAD.WIDE R34, R35, 0x4, R14 ;  /* 0x0000000423227825 */ /* 0x000fe200078e020e */
[----:B------:R1:W3:Y:S03]  /*03e0*/  @!P3 LDG.E.EL R26, desc[UR6][R22.64] ;  /* 0x00000006161ab981 */ /* 0x0002e6000c2e1900 */
[--C-:B------:R-:W-:Y:S01]  /*03f0*/  IMAD.WIDE R36, R37, 0x4, R12.reuse ;  /* 0x0000000425247825 */ /* 0x100fe200078e020c */
[----:B------:R-:W4:Y:S03]  /*0400*/  @!P2 LDG.E.EL R27, desc[UR6][R34.64] ;  /* 0x00000006221ba981 */ /* 0x000f26000c2e1900 */
[----:B------:R-:W-:Y:S01]  /*0410*/  IMAD.WIDE R28, R39, 0x4, R12 ;  /* 0x00000004271c7825 */ /* 0x000fe200078e020c */
[----:B------:R-:W4:Y:S04]  /*0420*/  @P6 LDG.E.EL.128 R16, desc[UR6][R36.64] ;  /* 0x0000000624106981 */ /* 0x000f28000c2e1d00 */
[----:B------:R5:W3:Y:S01]  /*0430*/  @P0 LDG.E.EL.128 R4, desc[UR6][R28.64] ;  /* 0x000000061c040981 */ /* 0x000ae2000c2e1d00 */
[----:B------:R-:W-:Y:S01]  /*0440*/  IMAD.WIDE R32, R33, 0x4, R14 ;  /* 0x0000000421207825 */ /* 0x000fe200078e020e */
[----:B------:R-:W-:-:S03]  /*0450*/  CS2R R14, SRZ ;  /* 0x00000000000e7805 */ /* 0x000fc6000001ff00 */
[----:B------:R-:W-:Y:S01]  /*0460*/  IMAD.WIDE R38, R31, 0x4, R12 ;  /* 0x000000041f267825 */ /* 0x000fe200078e020c */
[----:B------:R-:W-:Y:S01]  /*0470*/  CS2R R12, SRZ ;  /* 0x00000000000c7805 */ /* 0x000fe2000001ff00 */
[----:B------:R-:W3:Y:S05]  /*0480*/  @!P1 LDG.E.EL R30, desc[UR6][R32.64] ;  /* 0x00000006201e9981 */ /* 0x000eea000c2e1900 */
[----:B------:R-:W3:Y:S01]  /*0490*/  @P5 LDG.E.EL.128 R12, desc[UR6][R38.64] ;  /* 0x00000006260c5981 */ /* 0x000ee2000c2e1d00 */
[----:B------:R-:W-:-:S05]  /*04a0*/  IMAD.SHL.U32 R31, R20, 0x10, RZ ;  /* 0x00000010141f7824 */ /* 0x000fca00078e00ff */
[----:B-1----:R-:W-:-:S04]  /*04b0*/  LOP3.LUT R22, R0, 0x30, R31, 0xf8, !PT ;  /* 0x0000003000167812 */ /* 0x002fc800078ef81f */
[----:B------:R-:W-:Y:S02]  /*04c0*/  SHF.R.S32.HI R23, RZ, 0x1f, R22 ;  /* 0x0000001fff177819 */ /* 0x000fe40000011416 */
[----:B-----5:R-:W-:Y:S02]  /*04d0*/  SHF.R.U32.HI R28, RZ, 0x2, R20 ;  /* 0x00000002ff1c7819 */ /* 0x020fe40000011614 */
[----:B------:R-:W-:Y:S02]  /*04e0*/  LEA.HI R24, R23, R22, RZ, 0x6 ;  /* 0x0000001617187211 */ /* 0x000fe400078f30ff */
[----:B------:R-:W-:Y:S02]  /*04f0*/  SGXT.U32 R23, R28, 0x6 ;  /* 0x000000061c17781a */ /* 0x000fe40000000000 */
[----:B------:R-:W-:Y:S02]  /*0500*/  LOP3.LUT R29, R24, 0xffffffc0, RZ, 0xc0, !PT ;  /* 0xffffffc0181d7812 */ /* 0x000fe400078ec0ff */
[----:B------:R-:W-:-:S03]  /*0510*/  LOP3.LUT R23, R2, R23, RZ, 0xfc, !PT ;  /* 0x0000001702177212 */ /* 0x000fc600078efcff */
[C---:B------:R-:W-:Y:S01]  /*0520*/  IMAD.IADD R28, R22.reuse, 0x1, -R29 ;  /* 0x00000001161c7824 */ /* 0x040fe200078e0a1d */
[----:B------:R-:W-:Y:S02]  /*0530*/  LOP3.LUT R0, R0, 0x3c, R21, 0xf8, !PT ;  /* 0x0000003c00007812 */ /* 0x000fe400078ef815 */
[C---:B------:R-:W-:Y:S01]  /*0540*/  ISETP.GE.AND P0, PT, R23.reuse, 0x844, PT ;  /* 0x000008441700780c */ /* 0x040fe20003f06270 */
[----:B------:R-:W-:Y:S01]  /*0550*/  IMAD R23, R23, 0x40, R28 ;  /* 0x0000004017177824 */ /* 0x000fe200078e021c */
[----:B------:R-:W-:Y:S02]  /*0560*/  SHF.R.S32.HI R24, RZ, 0x6, R24 ;  /* 0x00000006ff187819 */ /* 0x000fe40000011418 */
[----:B------:R-:W-:-:S03]  /*0570*/  ISETP.LT.AND P0, PT, R22, 0x100, !P0 ;  /* 0x000001001600780c */ /* 0x000fc60004701270 */
[----:B------:R-:W-:Y:S01]  /*0580*/  IMAD R24, R24, 0x21100, R23 ;  /* 0x0002110018187824 */ /* 0x000fe200078e0217 */
[----:B0-----:R-:W-:Y:S01]  /*0590*/  UPRMT UR4, UR5, 0x654, UR4 ;  /* 0x0000065405047896 */ /* 0x001fe20008000004 */
[C---:B--2---:R-:W-:Y:S01]  /*05a0*/  FSETP.GT.AND P6, PT, R25.reuse, -R10, PT ;  /* 0x8000000a1900720b */ /* 0x044fe20003fc4000 */
[C---:B------:R-:W-:Y:S01]  /*05b0*/  FADD R21, R25.reuse, R10 ;  /* 0x0000000a19157221 */ /* 0x040fe20000000000 */
[C---:B------:R-:W-:Y:S01]  /*05c0*/  FSETP.GT.AND P1, PT, R25.reuse, -R9, PT ;  /* 0x800000091900720b */ /* 0x040fe20003f24000 */
[C---:B------:R-:W-:Y:S01]  /*05d0*/  FADD R22, R25.reuse, R9 ;  /* 0x0000000919167221 */ /* 0x040fe20000000000 */
[C---:B------:R-:W-:Y:S01]  /*05e0*/  FSETP.GT.AND P3, PT, R25.reuse, -R8, PT ;  /* 0x800000081900720b */ /* 0x040fe20003f64000 */
[----:B------:R-:W-:-:S03]  /*05f0*/  FADD R23, R25, R8 ;  /* 0x0000000819177221 */ /* 0x000fc60000000000 */
[----:B------:R-:W-:Y:S02]  /*0600*/  SEL R44, RZ, 0x7fff8, !P3 ;  /* 0x0007fff8ff2c7807 */ /* 0x000fe40005800000 */
[C---:B----4-:R-:W-:Y:S02]  /*0610*/  FSETP.GT.AND P2, PT, R27.reuse, -R18, PT ;  /* 0x800000121b00720b */ /* 0x050fe40003f44000 */
[----:B---3--:R-:W-:Y:S02]  /*0620*/  FSETP.GT.AND P5, PT, R26, -R6, PT ;  /* 0x800000061a00720b */ /* 0x008fe40003fa4000 */
[----:B------:R-:W-:Y:S02]  /*0630*/  SEL R10, RZ, 0x1fffe, !P2 ;  /* 0x0001fffeff0a7807 */ /* 0x000fe40005000000 */
[----:B------:R-:W-:Y:S02]  /*0640*/  SEL R29, RZ, 0x1, !P5 ;  /* 0x00000001ff1d7807 */ /* 0x000fe40006800000 */
[----:B------:R-:W-:-:S02]  /*0650*/  FSETP.GT.AND P4, PT, R27, -R16, PT ;  /* 0x800000101b00720b */ /* 0x000fc40003f84000 */
[----:B------:R-:W-:Y:S01]  /*0660*/  FSETP.GT.AND P2, PT, R26, -R4, PT ;  /* 0x800000041a00720b */ /* 0x000fe20003f44000 */
[----:B------:R-:W-:Y:S01]  /*0670*/  IMAD.IADD R28, R10, 0x1, R29 ;  /* 0x000000010a1c7824 */ /* 0x000fe200078e021d */
[----:B------:R-:W-:Y:S02]  /*0680*/  SEL R8, RZ, 0x1fffe, !P4 ;  /* 0x0001fffeff087807 */ /* 0x000fe40006000000 */
[----:B------:R-:W-:Y:S02]  /*0690*/  SEL R9, RZ, 0x1, !P2 ;  /* 0x00000001ff097807 */ /* 0x000fe40005000000 */
[----:B------:R-:W-:Y:S02]  /*06a0*/  SEL R29, RZ, 0x7fff8, !P6 ;  /* 0x0007fff8ff1d7807 */ /* 0x000fe40007000000 */
[----:B------:R-:W-:Y:S01]  /*06b0*/  FSETP.GT.AND P6, PT, R26, -R5, PT ;  /* 0x800000051a00720b */ /* 0x000fe20003fc4000 */
[----:B------:R-:W-:Y:S01]  /*06c0*/  IMAD.IADD R8, R8, 0x1, R9 ;  /* 0x0000000108087824 */ /* 0x000fe200078e0209 */
[----:B------:R-:W-:-:S02]  /*06d0*/  FSETP.GT.AND P5, PT, R30, -R14, PT ;  /* 0x8000000e1e00720b */ /* 0x000fc40003fa4000 */
[----:B------:R-:W-:Y:S02]  /*06e0*/  SEL R10, RZ, 0x1, !P6 ;  /* 0x00000001ff0a7807 */ /* 0x000fe40007000000 */
[----:B------:R-:W-:Y:S02]  /*06f0*/  FSETP.GT.AND P6, PT, R30, -R12, PT ;  /* 0x8000000c1e00720b */ /* 0x000fe40003fc4000 */
[C---:B------:R-:W-:Y:S01]  /*0700*/  FSETP.GT.AND P4, PT, R25.reuse, -R11, PT ;  /* 0x8000000b1900720b */ /* 0x040fe20003f84000 */
[----:B------:R-:W-:Y:S01]  /*0710*/  FADD R25, R25, R11 ;  /* 0x0000000b19197221 */ /* 0x000fe20000000000 */
[----:B------:R-:W-:Y:S02]  /*0720*/  SEL R32, RZ, 0x4, !P5 ;  /* 0x00000004ff207807 */ /* 0x000fe40006800000 */
[----:B------:R-:W-:Y:S02]  /*0730*/  FSETP.GT.AND P5, PT, R27, -R17, PT ;  /* 0x800000111b00720b */ /* 0x000fe40003fa4000 */
[----:B------:R-:W-:-:S02]  /*0740*/  SEL R11, RZ, 0x4, !P6 ;  /* 0x00000004ff0b7807 */ /* 0x000fc40007000000 */
[----:B------:R-:W-:Y:S02]  /*0750*/  LOP3.LUT R8, R8, 0x3, RZ, 0xc0, !PT ;  /* 0x0000000308087812 */ /* 0x000fe400078ec0ff */
[----:B------:R-:W-:Y:S02]  /*0760*/  SEL R9, RZ, 0x1fffe, !P5 ;  /* 0x0001fffeff097807 */ /* 0x000fe40006800000 */
[----:B------:R-:W-:Y:S02]  /*0770*/  IADD3 R44, R8, R44, R11 ;  /* 0x0000002c082c7210 */ /* 0x000fe40007ffe00b */
[----:B------:R-:W-:Y:S02]  /*0780*/  LOP3.LUT R33, R28, 0x3, RZ, 0xc0, !PT ;  /* 0x000000031c217812 */ /* 0x000fe400078ec0ff */
[----:B------:R-:W-:Y:S02]  /*0790*/  SEL R8, RZ, 0x7fff8, !P1 ;  /* 0x0007fff8ff087807 */ /* 0x000fe40004800000 */
[----:B------:R-:W-:-:S02]  /*07a0*/  FSETP.GT.AND P3, PT, R27, -R19, PT ;  /* 0x800000131b00720b */ /* 0x000fc40003f64000 */
[----:B------:R-:W-:Y:S01]  /*07b0*/  FSETP.GT.AND P1, PT, R26, -R7, PT ;  /* 0x800000071a00720b */ /* 0x000fe20003f24000 */
[----:B------:R-:W-:Y:S01]  /*07c0*/  IMAD.IADD R28, R9, 0x1, R10 ;  /* 0x00000001091c7824 */ /* 0x000fe200078e020a */
[----:B------:R-:W-:Y:S02]  /*07d0*/  IADD3 R9, R33, R29, R32 ;  /* 0x0000001d21097210 */ /* 0x000fe40007ffe020 */
[----:B------:R-:W-:Y:S02]  /*07e0*/  SEL R32, RZ, 0x1fffe, !P3 ;  /* 0x0001fffeff207807 */ /* 0x000fe40005800000 */
[----:B------:R-:W-:Y:S02]  /*07f0*/  SEL R45, RZ, 0x1, !P1 ;  /* 0x00000001ff2d7807 */ /* 0x000fe40004800000 */
[C---:B------:R-:W-:Y:S02]  /*0800*/  FSETP.GT.AND P5, PT, R30.reuse, -R13, PT ;  /* 0x8000000d1e00720b */ /* 0x040fe40003fa4000 */
[----:B------:R-:W-:Y:S01]  /*0810*/  FSETP.GT.AND P6, PT, R30, -R15, PT ;  /* 0x8000000f1e00720b */ /* 0x000fe20003fc4000 */
[----:B------:R-:W-:-:S02]  /*0820*/  IMAD.IADD R32, R32, 0x1, R45 ;  /* 0x0000000120207824 */ /* 0x000fc400078e022d */
[C---:B------:R-:W-:Y:S01]  /*0830*/  FADD R14, R30.reuse, R14 ;  /* 0x0000000e1e0e7221 */ /* 0x040fe20000000000 */
[C---:B------:R-:W-:Y:S01]  /*0840*/  FADD R13, R30.reuse, R13 ;  /* 0x0000000d1e0d7221 */ /* 0x040fe20000000000 */
[C---:B------:R-:W-:Y:S01]  /*0850*/  FADD R12, R30.reuse, R12 ;  /* 0x0000000c1e0c7221 */ /* 0x040fe20000000000 */
[----:B------:R-:W-:Y:S01]  /*0860*/  FADD R15, R30, R15 ;  /* 0x0000000f1e0f7221 */ /* 0x000fe20000000000 */
[----:B------:R-:W-:Y:S02]  /*0870*/  SEL R11, RZ, 0x4, !P5 ;  /* 0x00000004ff0b7807 */ /* 0x000fe40006800000 */
[----:B------:R-:W-:Y:S02]  /*0880*/  LOP3.LUT R28, R28, 0x3, RZ, 0xc0, !PT ;  /* 0x000000031c1c7812 */ /* 0x000fe400078ec0ff */
[----:B------:R-:W-:Y:S02]  /*0890*/  SEL R30, RZ, 0x7fff8, !P4 ;  /* 0x0007fff8ff1e7807 */ /* 0x000fe40006000000 */
[----:B------:R-:W-:-:S02]  /*08a0*/  SEL R33, RZ, 0x4, !P6 ;  /* 0x00000004ff217807 */ /* 0x000fc40007000000 */
[----:B------:R-:W-:Y:S02]  /*08b0*/  LOP3.LUT R32, R32, 0x3, RZ, 0xc0, !PT ;  /* 0x0000000320207812 */ /* 0x000fe400078ec0ff */
[----:B------:R-:W-:Y:S01]  /*08c0*/  IADD3 R29, R28, R8, R11 ;  /* 0x000000081c1d7210 */ /* 0x000fe20007ffe00b */
[----:B------:R-:W-:Y:S01]  /*08d0*/  IMAD.SHL.U32 R28, R44, 0x1000, RZ ;  /* 0x000010002c1c7824 */ /* 0x000fe200078e00ff */
[----:B------:R-:W-:Y:S01]  /*08e0*/  IADD3 R30, R32, R30, R33 ;  /* 0x0000001e201e7210 */ /* 0x000fe20007ffe021 */
[----:B------:R-:W-:Y:S01]  /*08f0*/  IMAD.SHL.U32 R10, R20, 0x100, RZ ;  /* 0x00000100140a7824 */ /* 0x000fe200078e00ff */
[----:B------:R-:W-:Y:S02]  /*0900*/  LOP3.LUT R29, R29, 0xf, RZ, 0xc0, !PT ;  /* 0x0000000f1d1d7812 */ /* 0x000fe400078ec0ff */
[----:B------:R-:W-:Y:S02]  /*0910*/  LOP3.LUT R30, R30, 0xf, RZ, 0xc0, !PT ;  /* 0x0000000f1e1e7812 */ /* 0x000fe400078ec0ff */
[----:B------:R-:W-:-:S02]  /*0920*/  LOP3.LUT R11, R28, 0xffff, RZ, 0xc0, !PT ;  /* 0x0000ffff1c0b7812 */ /* 0x000fc400078ec0ff */
[----:B------:R-:W-:Y:S01]  /*0930*/  LOP3.LUT R10, R10, 0xf00, RZ, 0xc0, !PT ;  /* 0x00000f000a0a7812 */ /* 0x000fe200078ec0ff */
[----:B------:R-:W-:Y:S01]  /*0940*/  IMAD R9, R9, 0x10, R30 ;  /* 0x0000001009097824 */ /* 0x000fe200078e021e */
[----:B------:R-:W-:Y:S01]  /*0950*/  SHF.R.U32.HI R33, RZ, 0xf, R11 ;  /* 0x0000000fff217819 */ /* 0x000fe2000001160b */
[----:B------:R-:W-:Y:S01]  /*0960*/  IMAD R28, R29, 0x100, R28 ;  /* 0x000001001d1c7824 */ /* 0x000fe200078e021c */
[C---:B------:R-:W-:Y:S01]  /*0970*/  LOP3.LUT R35, R10.reuse, R3, RZ, 0xfc, !PT ;  /* 0x000000030a237212 */ /* 0x040fe200078efcff */
[C---:B------:R-:W-:Y:S01]  /*0980*/  FADD R18, R27.reuse, R18 ;  /* 0x000000121b127221 */ /* 0x040fe20000000000 */
[----:B------:R-:W-:Y:S01]  /*0990*/  LEA.HI R34, R10, UR4, RZ, 0x1e ;  /* 0x000000040a227c11 */ /* 0x000fe2000f8ff0ff */
[C---:B------:R-:W-:Y:S01]  /*09a0*/  FADD R17, R27.reuse, R17 ;  /* 0x000000111b117221 */ /* 0x040fe20000000000 */
[C---:B------:R-:W-:Y:S01]  /*09b0*/  FADD R16, R27.reuse, R16 ;  /* 0x000000101b107221 */ /* 0x040fe20000000000 */
[----:B------:R-:W-:Y:S01]  /*09c0*/  FADD R19, R27, R19 ;  /* 0x000000131b137221 */ /* 0x000fe20000000000 */
[----:B------:R-:W-:-:S02]  /*09d0*/  LOP3.LUT R27, R33, 0x1, RZ, 0xc0, !PT ;  /* 0x00000001211b7812 */ /* 0x000fc400078ec0ff */
[----:B------:R-:W-:Y:S01]  /*09e0*/  LOP3.LUT R9, R28, 0xff, R9, 0xf8, !PT ;  /* 0x000000ff1c097812 */ /* 0x000fe200078ef809 */
[----:B------:R-:W-:Y:S01]  /*09f0*/  IMAD.IADD R8, R35, 0x1, R34 ;  /* 0x0000000123087824 */ /* 0x000fe200078e0222 */
[----:B------:R-:W-:Y:S02]  /*0a00*/  LOP3.LUT R28, R28, 0xffff, RZ, 0xc0, !PT ;  /* 0x0000ffff1c1c7812 */ /* 0x000fe400078ec0ff */
[C---:B------:R-:W-:Y:S02]  /*0a10*/  LOP3.LUT R34, R10.reuse, 0x40, RZ, 0xfc, !PT ;  /* 0x000000400a227812 */ /* 0x040fe400078efcff */
[----:B------:R-:W-:Y:S02]  /*0a20*/  ISETP.NE.U32.AND P6, PT, R27, 0x1, PT ;  /* 0x000000011b00780c */ /* 0x000fe40003fc5070 */
[C---:B------:R-:W-:Y:S02]  /*0a30*/  LOP3.LUT R29, R10.reuse, 0xc0, RZ, 0xfc, !PT ;  /* 0x000000c00a1d7812 */ /* 0x040fe400078efcff */
[----:B------:R-:W-:-:S02]  /*0a40*/  LOP3.LUT R32, R10, 0x80, RZ, 0xfc, !PT ;  /* 0x000000800a207812 */ /* 0x000fc400078efcff */
[----:B------:R-:W-:Y:S02]  /*0a50*/  LOP3.LUT R27, R9, 0xffff, RZ, 0xc0, !PT ;  /* 0x0000ffff091b7812 */ /* 0x000fe400078ec0ff */
[----:B------:R-:W-:Y:S01]  /*0a60*/  SHF.R.U32.HI R9, RZ, 0xb, R28 ;  /* 0x0000000bff097819 */ /* 0x000fe2000001161c */
[----:B------:R0:W-:Y:S01]  /*0a70*/  STS.U8 [R8], R33 ;  /* 0x0000002108007388 */ /* 0x0001e20000000000 */
[----:B------:R-:W-:Y:S02]  /*0a80*/  LEA.HI R34, R34, UR4, RZ, 0x1e ;  /* 0x0000000422227c11 */ /* 0x000fe4000f8ff0ff */
[----:B------:R-:W-:Y:S02]  /*0a90*/  LEA.HI R40, R29, UR4, RZ, 0x1e ;  /* 0x000000041d287c11 */ /* 0x000fe4000f8ff0ff */
[----:B------:R-:W-:Y:S02]  /*0aa0*/  LEA.HI R32, R32, UR4, RZ, 0x1e ;  /* 0x0000000420207c11 */ /* 0x000fe4000f8ff0ff */
[----:B------:R-:W-:-:S02]  /*0ab0*/  SHF.R.U32.HI R30, RZ, 0x7, R27 ;  /* 0x00000007ff1e7819 */ /* 0x000fc4000001161b */
[----:B------:R-:W-:Y:S02]  /*0ac0*/  LOP3.LUT R29, R9, 0x1, RZ, 0xc0, !PT ;  /* 0x00000001091d7812 */ /* 0x000fe400078ec0ff */
[----:B0-----:R-:W-:Y:S02]  /*0ad0*/  SHF.R.U32.HI R33, RZ, 0xe, R11 ;  /* 0x0000000eff217819 */ /* 0x001fe4000001160b */
[----:B------:R-:W-:Y:S01]  /*0ae0*/  SHF.R.U32.HI R9, RZ, 0x3, R27 ;  /* 0x00000003ff097819 */ /* 0x000fe2000001161b */
[----:B------:R-:W-:Y:S01]  /*0af0*/  IMAD.IADD R36, R35, 0x1, R34 ;  /* 0x0000000123247824 */ /* 0x000fe200078e0222 */
[----:B------:R-:W-:Y:S01]  /*0b00*/  LOP3.LUT R43, R33, 0x1, RZ, 0xc0, !PT ;  /* 0x00000001212b7812 */ /* 0x000fe200078ec0ff */
[C---:B------:R-:W-:Y:S01]  /*0b10*/  IMAD.IADD R10, R35.reuse, 0x1, R32 ;  /* 0x00000001230a7824 */ /* 0x040fe200078e0220 */
[----:B------:R-:W-:Y:S01]  /*0b20*/  LOP3.LUT R33, R30, 0x1, RZ, 0xc0, !PT ;  /* 0x000000011e217812 */ /* 0x000fe200078ec0ff */
[----:B------:R-:W-:Y:S01]  /*0b30*/  IMAD.IADD R40, R35, 0x1, R40 ;  /* 0x0000000123287824 */ /* 0x000fe200078e0228 */
[----:B------:R-:W-:Y:S01]  /*0b40*/  LOP3.LUT R9, R9, 0x1, RZ, 0xc0, !PT ;  /* 0x0000000109097812 */ /* 0x000fe200078ec0ff */
[----:B------:R-:W-:Y:S01]  /*0b50*/  STS.U8 [R36+0x40], R29 ;  /* 0x0000401d24007388 */ /* 0x000fe20000000000 */
[----:B------:R-:W-:-:S03]  /*0b60*/  SHF.R.U32.HI R37, RZ, 0xa, R28 ;  /* 0x0000000aff257819 */ /* 0x000fc6000001161c */
[----:B------:R-:W-:Y:S01]  /*0b70*/  STS.U8 [R10+0x80], R33 ;  /* 0x000080210a007388 */ /* 0x000fe20000000000 */
[----:B------:R-:W-:Y:S02]  /*0b80*/  ISETP.NE.U32.AND P3, PT, R43, 0x1, PT ;  /* 0x000000012b00780c */ /* 0x000fe40003f65070 */
[----:B------:R-:W-:Y:S01]  /*0b90*/  SHF.R.U32.HI R38, RZ, 0x6, R27 ;  /* 0x00000006ff267819 */ /* 0x000fe2000001161b */
[----:B------:R-:W-:Y:S01]  /*0ba0*/  STS.U8 [R40+0xc0], R9 ;  /* 0x0000c00928007388 */ /* 0x000fe20000000000 */
[----:B------:R-:W-:-:S03]  /*0bb0*/  SHF.R.U32.HI R39, RZ, 0xd, R11 ;  /* 0x0000000dff277819 */ /* 0x000fc6000001160b */
[----:B------:R0:W-:Y:S01]  /*0bc0*/  STS.U8 [R8+0x10], R43 ;  /* 0x0000102b08007388 */ /* 0x0001e20000000000 */
[--C-:B------:R-:W-:Y:S02]  /*0bd0*/  SHF.R.U32.HI R42, RZ, 0x9, R28.reuse ;  /* 0x00000009ff2a7819 */ /* 0x100fe4000001161c */
[----:B------:R-:W-:Y:S02]  /*0be0*/  LOP3.LUT R37, R37, 0x1, RZ, 0xc0, !PT ;  /* 0x0000000125257812 */ /* 0x000fe400078ec0ff */
[----:B------:R-:W-:Y:S02]  /*0bf0*/  SHF.R.U32.HI R41, RZ, 0x8, R28 ;  /* 0x00000008ff297819 */ /* 0x000fe4000001161c */
[--C-:B------:R-:W-:Y:S02]  /*0c00*/  SHF.R.U32.HI R11, RZ, 0x5, R27.reuse ;  /* 0x00000005ff0b7819 */ /* 0x100fe4000001161b */
[----:B0-----:R-:W-:Y:S02]  /*0c10*/  SHF.R.U32.HI R43, RZ, 0x2, R27 ;  /* 0x00000002ff2b7819 */ /* 0x001fe4000001161b */
[----:B------:R-:W-:-:S02]  /*0c20*/  LOP3.LUT R38, R38, 0x1, RZ, 0xc0, !PT ;  /* 0x0000000126267812 */ /* 0x000fc400078ec0ff */
[--C-:B------:R-:W-:Y:S02]  /*0c30*/  SHF.R.U32.HI R28, RZ, 0x1, R27.reuse ;  /* 0x00000001ff1c7819 */ /* 0x100fe4000001161b */
[----:B------:R-:W-:Y:S02]  /*0c40*/  LOP3.LUT R43, R43, 0x1, RZ, 0xc0, !PT ;  /* 0x000000012b2b7812 */ /* 0x000fe400078ec0ff */
[----:B------:R-:W-:Y:S02]  /*0c50*/  ISETP.NE.U32.AND P4, PT, R29, 0x1, PT ;  /* 0x000000011d00780c */ /* 0x000fe40003f85070 */
[----:B------:R-:W-:Y:S01]  /*0c60*/  LOP3.LUT R39, R39, 0x1, RZ, 0xc0, !PT ;  /* 0x0000000127277812 */ /* 0x000fe200078ec0ff */
[----:B------:R-:W-:Y:S01]  /*0c70*/  STS.U8 [R36+0x50], R37 ;  /* 0x0000502524007388 */ /* 0x000fe20000000000 */
[----:B------:R-:W-:Y:S02]  /*0c80*/  LOP3.LUT R42, R42, 0x1, RZ, 0xc0, !PT ;  /* 0x000000012a2a7812 */ /* 0x000fe400078ec0ff */
[----:B------:R-:W-:Y:S01]  /*0c90*/  SHF.R.U32.HI R29, RZ, 0x4, R27 ;  /* 0x00000004ff1d7819 */ /* 0x000fe2000001161b */
[----:B------:R-:W-:Y:S01]  /*0ca0*/  STS.U8 [R10+0x90], R38 ;  /* 0x000090260a007388 */ /* 0x000fe20000000000 */
[----:B------:R-:W-:-:S02]  /*0cb0*/  LOP3.LUT R27, R11, 0x1, RZ, 0xc0, !PT ;  /* 0x000000010b1b7812 */ /* 0x000fc400078ec0ff */
[----:B------:R-:W-:Y:S01]  /*0cc0*/  LOP3.LUT R28, R28, 0x1, RZ, 0xc0, !PT ;  /* 0x000000011c1c7812 */ /* 0x000fe200078ec0ff */
[----:B------:R-:W-:Y:S01]  /*0cd0*/  STS.U8 [R40+0xd0], R43 ;  /* 0x0000d02b28007388 */ /* 0x000fe20000000000 */
[----:B------:R-:W-:Y:S02]  /*0ce0*/  LOP3.LUT R44, R44, 0x1, RZ, 0xc0, !PT ;  /* 0x000000012c2c7812 */ /* 0x000fe400078ec0ff */
[----:B------:R-:W-:Y:S01]  /*0cf0*/  LOP3.LUT R41, R41, 0x1, RZ, 0xc0, !PT ;  /* 0x0000000129297812 */ /* 0x000fe200078ec0ff */
[----:B------:R-:W-:Y:S01]  /*0d00*/  STS.U8 [R8+0x20], R39 ;  /* 0x0000202708007388 */ /* 0x000fe20000000000 */
[----:B------:R-:W-:-:S03]  /*0d10*/  LOP3.LUT R29, R29, 0x1, RZ, 0xc0, !PT ;  /* 0x000000011d1d7812 */ /* 0x000fc600078ec0ff */
[----:B------:R-:W-:Y:S04]  /*0d20*/  STS.U8 [R36+0x60], R42 ;  /* 0x0000602a24007388 */ /* 0x000fe80000000000 */
[----:B------:R-:W-:Y:S04]  /*0d30*/  STS.U8 [R10+0xa0], R27 ;  /* 0x0000a01b0a007388 */ /* 0x000fe80000000000 */
[----:B------:R-:W-:Y:S04]  /*0d40*/  STS.U8 [R40+0xe0], R28 ;  /* 0x0000e01c28007388 */ /* 0x000fe80000000000 */
[----:B------:R-:W-:Y:S04]  /*0d50*/  STS.U8 [R8+0x30], R44 ;  /* 0x0000302c08007388 */ /* 0x000fe80000000000 */
[----:B------:R0:W-:Y:S04]  /*0d60*/  STS.U8 [R36+0x70], R41 ;  /* 0x0000702924007388 */ /* 0x0001e80000000000 */
[----:B------:R-:W-:Y:S04]  /*0d70*/  STS.U8 [R10+0xb0], R29 ;  /* 0x0000b01d0a007388 */ /* 0x000fe80000000000 */
[----:B------:R1:W-:Y:S01]  /*0d80*/  STS.U8 [R40+0xf0], R45 ;  /* 0x0000f02d28007388 */ /* 0x0003e20000000000 */
[----:B------:R-:W-:Y:S01]  /*0d90*/  IMAD.SHL.U32 R30, R20, 0x4, RZ ;  /* 0x00000004141e7824 */ /* 0x000fe200078e00ff */
[----:B------:R-:W-:-:S04]  /*0da0*/  LOP3.LUT R11, R31, 0xff0, RZ, 0xc0, !PT ;  /* 0x00000ff01f0b7812 */ /* 0x000fc800078ec0ff */
[----:B------:R-:W-:-:S04]  /*0db0*/  LOP3.LUT R31, R30, 0x3f0, RZ, 0xc0, !PT ;  /* 0x000003f01e1f7812 */ /* 0x000fc800078ec0ff */
[----:B------:R-:W-:Y:S01]  /*0dc0*/  IADD3 R11, R11, UR4, R31 ;  /* 0x000000040b0b7c10 */ /* 0x000fe2000fffe01f */
[----:B------:R-:W-:Y:S01]  /*0dd0*/  IMAD R31, R35, 0x4, R34 ;  /* 0x00000004231f7824 */ /* 0x000fe200078e0222 */
[----:B------:R-:W-:Y:S01]  /*0de0*/  ISETP.NE.U32.AND P5, PT, R33, 0x1, PT ;  /* 0x000000012100780c */ /* 0x000fe20003fa5070 */
[----:B------:R-:W-:Y:S02]  /*0df0*/  IMAD R34, R35, 0x3, R36 ;  /* 0x0000000323227824 */ /* 0x000fe400078e0224 */
[----:B------:R-:W-:Y:S01]  /*0e00*/  @P6 FMUL R23, R23, 0.0099999997764825820923 ;  /* 0x3c23d70a17176820 */ /* 0x000fe20000400000 */
[----:B------:R-:W-:Y:S01]  /*0e10*/  IMAD R32, R35, 0x4, R32 ;  /* 0x0000000423207824 */ /* 0x000fe200078e0220 */
[----:B------:R-:W-:Y:S01]  /*0e20*/  ISETP.NE.U32.AND P6, PT, R9, 0x1, PT ;  /* 0x000000010900780c */ /* 0x000fe20003fc5070 */
[C---:B------:R-:W-:Y:S01]  /*0e30*/  IMAD R33, R35.reuse, 0x3, R8 ;  /* 0x0000000323217824 */ /* 0x040fe200078e0208 */
[----:B------:R-:W-:Y:S01]  /*0e40*/  BAR.SYNC.DEFER_BLOCKING 0x0 ;  /* 0x0000000000007b1d */ /* 0x000fe20000010000 */
[----:B0-----:R-:W-:-:S02]  /*0e50*/  IMAD R36, R35, 0x3, R40 ;  /* 0x0000000323247824 */ /* 0x001fc400078e0228 */
[----:B------:R-:W-:-:S03]  /*0e60*/  IMAD R35, R35, 0x3, R10 ;  /* 0x0000000323237824 */ /* 0x000fc600078e020a */
[----:B------:R-:W0:Y:S01]  /*0e70*/  LDS.128 R8, [R11] ;  /* 0x000000000b087984 */ /* 0x000e220000000c00 */
[----:B------:R-:W-:Y:S01]  /*0e80*/  @P4 FMUL R22, R22, 0.0099999997764825820923 ;  /* 0x3c23d70a16164820 */ /* 0x000fe20000400000 */
[----:B------:R-:W-:Y:S01]  /*0e90*/  ISETP.NE.U32.AND P4, PT, R37, 0x1, PT ;  /* 0x000000012500780c */ /* 0x000fe20003f85070 */
[C---:B------:R-:W-:Y:S01]  /*0ea0*/  FADD R37, R26.reuse, R5 ;  /* 0x000000051a257221 */ /* 0x040fe20000000000 */
[----:B-1----:R-:W-:Y:S01]  /*0eb0*/  FADD R40, R26, R4 ;  /* 0x000000041a287221 */ /* 0x002fe20000000000 */
[----:B------:R-:W-:Y:S01]  /*0ec0*/  @P5 FMUL R21, R21, 0.0099999997764825820923 ;  /* 0x3c23d70a15155820 */ /* 0x000fe20000400000 */
[----:B------:R-:W-:Y:S01]  /*0ed0*/  ISETP.NE.U32.AND P5, PT, R38, 0x1, PT ;  /* 0x000000012600780c */ /* 0x000fe20003fa5070 */
[C---:B------:R-:W-:Y:S01]  /*0ee0*/  FADD R38, R26.reuse, R6 ;  /* 0x000000061a267221 */ /* 0x040fe20000000000 */
[----:B------:R-:W-:Y:S01]  /*0ef0*/  FADD R45, R26, R7 ;  /* 0x000000071a2d7221 */ /* 0x000fe20000000000 */
[----:B------:R-:W-:Y:S01]  /*0f00*/  @P6 FMUL R25, R25, 0.0099999997764825820923 ;  /* 0x3c23d70a19196820 */ /* 0x000fe20000400000 */
[----:B------:R-:W-:-:S02]  /*0f10*/  ISETP.NE.U32.AND P6, PT, R39, 0x1, PT ;  /* 0x000000012700780c */ /* 0x000fc40003fc5070 */
[C---:B0-----:R-:W-:Y:S02]  /*0f20*/  PRMT R4, R8.reuse, 0x7772, RZ ;  /* 0x0000777208047816 */ /* 0x041fe400000000ff */
[----:B------:R-:W-:-:S04]  /*0f30*/  PRMT R5, R8, 0x7771, RZ ;  /* 0x0000777108057816 */ /* 0x000fc800000000ff */
[----:B------:R-:W-:Y:S02]  /*0f40*/  PRMT R5, R5, 0x5410, R4 ;  /* 0x0000541005057816 */ /* 0x000fe40000000004 */
[----:B------:R-:W-:Y:S02]  /*0f50*/  PRMT R4, R8, 0x7770, RZ ;  /* 0x0000777008047816 */ /* 0x000fe400000000ff */
[----:B------:R-:W-:Y:S02]  /*0f60*/  LOP3.LUT R5, R5, 0x10001, RZ, 0xc0, !PT ;  /* 0x0001000105057812 */ /* 0x000fe400078ec0ff */
[C---:B------:R-:W-:Y:S02]  /*0f70*/  PRMT R6, R9.reuse, 0x7772, RZ ;  /* 0x0000777209067816 */ /* 0x040fe400000000ff */
[----:B------:R-:W-:Y:S02]  /*0f80*/  PRMT R7, R9, 0x7771, RZ ;  /* 0x0000777109077816 */ /* 0x000fe400000000ff */
[----:B------:R-:W-:-:S02]  /*0f90*/  LOP3.LUT R39, R4, 0x1, RZ, 0xc0, !PT ;  /* 0x0000000104277812 */ /* 0x000fc400078ec0ff */
[----:B------:R-:W-:Y:S02]  /*0fa0*/  LOP3.LUT R4, R5, 0xffff, RZ, 0xc0, !PT ;  /* 0x0000ffff05047812 */ /* 0x000fe400078ec0ff */
[----:B------:R-:W-:Y:S02]  /*0fb0*/  SHF.R.U32.HI R8, RZ, 0x18, R8 ;  /* 0x00000018ff087819 */ /* 0x000fe40000011608 */
[----:B------:R-:W-:Y:S02]  /*0fc0*/  PRMT R6, R7, 0x5410, R6 ;  /* 0x0000541007067816 */ /* 0x000fe40000000006 */
[----:B------:R-:W-:Y:S02]  /*0fd0*/  PRMT R4, R39, 0x3340, R4 ;  /* 0x0000334027047816 */ /* 0x000fe40000000004 */
[----:B------:R-:W-:Y:S02]  /*0fe0*/  PRMT R39, R5, 0x7732, RZ ;  /* 0x0000773205277816 */ /* 0x000fe400000000ff */
[----:B------:R-:W-:-:S02]  /*0ff0*/  SGXT.U32 R8, R8, 0x1 ;  /* 0x000000010808781a */ /* 0x000fc40000000000 */
[----:B------:R-:W-:Y:S02]  /*1000*/  PRMT R7, R9, 0x7770, RZ ;  /* 0x0000777009077816 */ /* 0x000fe400000000ff */
[----:B------:R-:W-:Y:S02]  /*1010*/  LOP3.LUT R6, R6, 0x10001, RZ, 0xc0, !PT ;  /* 0x0001000106067812 */ /* 0x000fe400078ec0ff */
[----:B------:R-:W-:Y:S02]  /*1020*/  PRMT R39, R39, 0x3340, R8 ;  /* 0x0000334027277816 */ /* 0x000fe40000000008 */
[----:B------:R-:W-:Y:S02]  /*1030*/  LOP3.LUT R26, R7, 0x1, RZ, 0xc0, !PT ;  /* 0x00000001071a7812 */ /* 0x000fe400078ec0ff */
[----:B------:R-:W-:Y:S02]  /*1040*/  LOP3.LUT R5, R6, 0xffff, RZ, 0xc0, !PT ;  /* 0x0000ffff06057812 */ /* 0x000fe400078ec0ff */
[----:B------:R-:W-:-:S02]  /*1050*/  SHF.R.U32.HI R9, RZ, 0x18, R9 ;  /* 0x00000018ff097819 */ /* 0x000fc40000011609 */
[----:B------:R-:W-:Y:S02]  /*1060*/  PRMT R8, R6, 0x7732, RZ ;  /* 0x0000773206087816 */ /* 0x000fe400000000ff */
[C---:B------:R-:W-:Y:S02]  /*1070*/  PRMT R6, R10.reuse, 0x7772, RZ ;  /* 0x000077720a067816 */ /* 0x040fe400000000ff */
[----:B------:R-:W-:Y:S02]  /*1080*/  PRMT R7, R10, 0x7771, RZ ;  /* 0x000077710a077816 */ /* 0x000fe400000000ff */
[----:B------:R-:W-:Y:S02]  /*1090*/  SGXT.U32 R9, R9, 0x1 ;  /* 0x000000010909781a */ /* 0x000fe40000000000 */
[----:B------:R-:W-:Y:S02]  /*10a0*/  PRMT R7, R7, 0x5410, R6 ;  /* 0x0000541007077816 */ /* 0x000fe40000000006 */
[----:B------:R-:W-:-:S02]  /*10b0*/  PRMT R5, R26, 0x3340, R5 ;  /* 0x000033401a057816 */ /* 0x000fc40000000005 */
[----:B------:R-:W-:Y:S02]  /*10c0*/  PRMT R6, R8, 0x3340, R9 ;  /* 0x0000334008067816 */ /* 0x000fe40000000009 */
[C---:B------:R-:W-:Y:S02]  /*10d0*/  PRMT R9, R11.reuse, 0x7772, RZ ;  /* 0x000077720b097816 */ /* 0x040fe400000000ff */
[----:B------:R-:W-:Y:S02]  /*10e0*/  PRMT R26, R11, 0x7771, RZ ;  /* 0x000077710b1a7816 */ /* 0x000fe400000000ff */
[----:B------:R-:W-:Y:S02]  /*10f0*/  LOP3.LUT R8, R7, 0x10001, RZ, 0xc0, !PT ;  /* 0x0001000107087812 */ /* 0x000fe400078ec0ff */
[----:B------:R-:W-:Y:S02]  /*1100*/  PRMT R7, R10, 0x7770, RZ ;  /* 0x000077700a077816 */ /* 0x000fe400000000ff */
[----:B------:R-:W-:-:S02]  /*1110*/  PRMT R9, R26, 0x5410, R9 ;  /* 0x000054101a097816 */ /* 0x000fc40000000009 */
[----:B------:R-:W-:Y:S02]  /*1120*/  LOP3.LUT R7, R7, 0x1, RZ, 0xc0, !PT ;  /* 0x0000000107077812 */ /* 0x000fe400078ec0ff */
[----:B------:R-:W-:Y:S01]  /*1130*/  LOP3.LUT R26, R8, 0xffff, RZ, 0xc0, !PT ;  /* 0x0000ffff081a7812 */ /* 0x000fe200078ec0ff */
[----:B------:R-:W-:Y:S01]  /*1140*/  @P4 FMUL R13, R13, 0.0099999997764825820923 ;  /* 0x3c23d70a0d0d4820 */ /* 0x000fe20000400000 */
[----:B------:R-:W-:Y:S02]  /*1150*/  LOP3.LUT R9, R9, 0x10001, RZ, 0xc0, !PT ;  /* 0x0001000109097812 */ /* 0x000fe400078ec0ff */
[----:B------:R-:W-:Y:S02]  /*1160*/  PRMT R26, R7, 0x3340, R26 ;  /* 0x00003340071a7816 */ /* 0x000fe4000000001a */
[----:B------:R-:W-:Y:S02]  /*1170*/  ISETP.NE.U32.AND P4, PT, R41, 0x1, PT ;  /* 0x000000012900780c */ /* 0x000fe40003f85070 */
[----:B------:R-:W-:Y:S01]  /*1180*/  PRMT R7, R11, 0x7770, RZ ;  /* 0x000077700b077816 */ /* 0x000fe200000000ff */
[----:B------:R-:W-:Y:S01]  /*1190*/  @P3 FMUL R12, R12, 0.0099999997764825820923 ;  /* 0x3c23d70a0c0c3820 */ /* 0x000fe20000400000 */
[----:B------:R-:W-:-:S02]  /*11a0*/  SHF.R.U32.HI R41, RZ, 0x18, R11 ;  /* 0x00000018ff297819 */ /* 0x000fc4000001160b */
[----:B------:R-:W-:Y:S02]  /*11b0*/  SHF.R.U32.HI R10, RZ, 0x18, R10 ;  /* 0x00000018ff0a7819 */ /* 0x000fe4000001160a */
[----:B------:R-:W-:Y:S02]  /*11c0*/  PRMT R11, R9, 0x7732, RZ ;  /* 0x00007732090b7816 */ /* 0x000fe400000000ff */
[----:B------:R-:W-:Y:S02]  /*11d0*/  ISETP.NE.U32.AND P3, PT, R42, 0x1, PT ;  /* 0x000000012a00780c */ /* 0x000fe40003f65070 */
[----:B------:R-:W-:Y:S02]  /*11e0*/  LOP3.LUT R42, R7, 0x1, RZ, 0xc0, !PT ;  /* 0x00000001072a7812 */ /* 0x000fe400078ec0ff */
[----:B------:R-:W-:Y:S02]  /*11f0*/  LOP3.LUT R7, R9, 0xffff, RZ, 0xc0, !PT ;  /* 0x0000ffff09077812 */ /* 0x000fe400078ec0ff */
[----:B------:R-:W-:Y:S01]  /*1200*/  SGXT.U32 R9, R10, 0x1 ;  /* 0x000000010a09781a */ /* 0x000fe20000000000 */
[----:B------:R-:W-:Y:S01]  /*1210*/  IMAD.MOV.U32 R10, RZ, RZ, R11 ;  /* 0x000000ffff0a7224 */ /* 0x000fe200078e000b */
[----:B------:R-:W-:-:S02]  /*1220*/  PRMT R8, R8, 0x7732, RZ ;  /* 0x0000773208087816 */ /* 0x000fc400000000ff */
[----:B------:R-:W-:Y:S01]  /*1230*/  SGXT.U32 R41, R41, 0x1 ;  /* 0x000000012929781a */ /* 0x000fe20000000000 */
[----:B------:R-:W-:Y:S01]  /*1240*/  @P6 FMUL R16, R16, 0.0099999997764825820923 ;  /* 0x3c23d70a10106820 */ /* 0x000fe20000400000 */
[----:B------:R-:W-:Y:S02]  /*1250*/  PRMT R11, R8, 0x3340, R9 ;  /* 0x00003340080b7816 */ /* 0x000fe40000000009 */
[----:B------:R-:W-:Y:S02]  /*1260*/  PRMT R7, R42, 0x3340, R7 ;  /* 0x000033402a077816 */ /* 0x000fe40000000007 */
[----:B------:R-:W-:Y:S02]  /*1270*/  PRMT R10, R10, 0x3340, R41 ;  /* 0x000033400a0a7816 */ /* 0x000fe40000000029 */
[----:B------:R-:W-:Y:S02]  /*1280*/  IADD3 R8, P6, R24, UR8, RZ ;  /* 0x0000000818087c10 */ /* 0x000fe4000ffde0ff */
[----:B------:R-:W-:-:S02]  /*1290*/  PRMT R5, R5, 0x5410, R6 ;  /* 0x0000541005057816 */ /* 0x000fc40000000006 */
[----:B------:R-:W-:Y:S02]  /*12a0*/  PRMT R4, R4, 0x5410, R39 ;  /* 0x0000541004047816 */ /* 0x000fe40000000027 */
[----:B------:R-:W-:Y:S02]  /*12b0*/  LEA.HI.X.SX32 R9, R24, UR9, 0x1, P6 ;  /* 0x0000000918097c11 */ /* 0x000fe4000b0f0eff */
[----:B------:R-:W-:Y:S02]  /*12c0*/  PRMT R6, R26, 0x5410, R11 ;  /* 0x000054101a067816 */ /* 0x000fe4000000000b */
[----:B------:R-:W-:Y:S01]  /*12d0*/  PRMT R7, R7, 0x5410, R10 ;  /* 0x0000541007077816 */ /* 0x000fe2000000000a */
[----:B------:R-:W-:-:S04]  /*12e0*/  @P5 FMUL R14, R14, 0.0099999997764825820923 ;  /* 0x3c23d70a0e0e5820 */ /* 0x000fc80000400000 */
[----:B------:R0:W-:Y:S01]  /*12f0*/  @P0 STG.E.128 desc[UR6][R8.64], R4 ;  /* 0x0000000408000986 */ /* 0x0001e2000c101d06 */
[----:B------:R-:W-:Y:S01]  /*1300*/  ISETP.NE.U32.AND P5, PT, R43, 0x1, PT ;  /* 0x000000012b00780c */ /* 0x000fe20003fa5070 */
[----:B------:R-:W-:Y:S01]  /*1310*/  BAR.SYNC.DEFER_BLOCKING 0x0 ;  /* 0x0000000000007b1d */ /* 0x000fe20000010000 */
[----:B------:R-:W-:Y:S02]  /*1320*/  ISETP.NE.U32.AND P6, PT, R27, 0x1, PT ;  /* 0x000000011b00780c */ /* 0x000fe40003fc5070 */
[----:B------:R-:W-:-:S09]  /*1330*/  ISETP.NE.U32.AND P0, PT, R29, 0x1, PT ;  /* 0x000000011d00780c */ /* 0x000fd20003f05070 */
[----:B------:R-:W-:Y:S01]  /*1340*/  @P5 FMUL R15, R15, 0.0099999997764825820923 ;  /* 0x3c23d70a0f0f5820 */ /* 0x000fe20000400000 */
[----:B------:R-:W-:Y:S01]  /*1350*/  ISETP.NE.U32.AND P5, PT, R28, 0x1, PT ;  /* 0x000000011c00780c */ /* 0x000fe20003fa5070 */
[----:B------:R-:W-:Y:S01]  /*1360*/  @P3 FMUL R17, R17, 0.0099999997764825820923 ;  /* 0x3c23d70a11113820 */ /* 0x000fe20000400000 */
[----:B------:R-:W-:Y:S01]  /*1370*/  @P6 FMUL R18, R18, 0.0099999997764825820923 ;  /* 0x3c23d70a12126820 */ /* 0x000fe20000400000 */
[----:B------:R-:W-:Y:S01]  /*1380*/  @!P2 FMUL R40, R40, 0.0099999997764825820923 ;  /* 0x3c23d70a2828a820 */ /* 0x000fe20000400000 */
[----:B------:R-:W-:Y:S01]  /*1390*/  @P4 FMUL R37, R37, 0.0099999997764825820923 ;  /* 0x3c23d70a25254820 */ /* 0x000fe20000400000 */
[----:B------:R-:W-:Y:S04]  /*13a0*/  STS [R33], R23 ;  /* 0x0000001721007388 */ /* 0x000fe80000000800 */
[----:B------:R-:W-:Y:S04]  /*13b0*/  STS [R31+0x100], R22 ;  /* 0x000100161f007388 */ /* 0x000fe80000000800 */
[----:B------:R-:W-:Y:S01]  /*13c0*/  STS [R32+0x200], R21 ;  /* 0x0002001520007388 */ /* 0x000fe20000000800 */
[----:B------:R-:W-:-:S03]  /*13d0*/  @P5 FMUL R19, R19, 0.0099999997764825820923 ;  /* 0x3c23d70a13135820 */ /* 0x000fc60000400000 */
[----:B------:R-:W-:Y:S04]  /*13e0*/  STS [R36+0x300], R25 ;  /* 0x0003001924007388 */ /* 0x000fe80000000800 */
[----:B------:R1:W-:Y:S04]  /*13f0*/  STS [R33+0x40], R12 ;  /* 0x0000400c21007388 */ /* 0x0003e80000000800 */
[----:B------:R-:W-:Y:S01]  /*1400*/  STS [R34+0x140], R13 ;  /* 0x0001400d22007388 */ /* 0x000fe20000000800 */
[----:B------:R-:W-:-:S03]  /*1410*/  @P0 FMUL R38, R38, 0.0099999997764825820923 ;  /* 0x3c23d70a26260820 */ /* 0x000fc60000400000 */
[----:B------:R-:W-:Y:S01]  /*1420*/  STS [R35+0x240], R14 ;  /* 0x0002400e23007388 */ /* 0x000fe20000000800 */
[----:B------:R-:W-:-:S03]  /*1430*/  @!P1 FMUL R45, R45, 0.0099999997764825820923 ;  /* 0x3c23d70a2d2d9820 */ /* 0x000fc60000400000 */
[----:B------:R-:W-:Y:S04]  /*1440*/  STS [R36+0x340], R15 ;  /* 0x0003400f24007388 */ /* 0x000fe80000000800 */
[----:B------:R-:W-:Y:S04]  /*1450*/  STS [R33+0x80], R16 ;  /* 0x0000801021007388 */ /* 0x000fe80000000800 */
[----:B------:R2:W-:Y:S04]  /*1460*/  STS [R34+0x180], R17 ;  /* 0x0001801122007388 */ /* 0x0005e80000000800 */
[----:B------:R3:W-:Y:S01]  /*1470*/  STS [R35+0x280], R18 ;  /* 0x0002801223007388 */ /* 0x0007e20000000800 */
[----:B------:R-:W-:-:S03]  /*1480*/  LOP3.LUT R30, R30, 0x3fc, RZ, 0xc0, !PT ;  /* 0x000003fc1e1e7812 */ /* 0x000fc600078ec0ff */
[----:B------:R4:W-:Y:S04]  /*1490*/  STS [R36+0x380], R19 ;  /* 0x0003801324007388 */ /* 0x0009e80000000800 */
[----:B------:R-:W-:Y:S04]  /*14a0*/  STS [R33+0xc0], R40 ;  /* 0x0000c02821007388 */ /* 0x000fe80000000800 */
[----:B------:R-:W-:Y:S04]  /*14b0*/  STS [R34+0x1c0], R37 ;  /* 0x0001c02522007388 */ /* 0x000fe80000000800 */
[----:B------:R-:W-:Y:S01]  /*14c0*/  STS [R35+0x2c0], R38 ;  /* 0x0002c02623007388 */ /* 0x000fe20000000800 */
[----:B0-----:R-:W-:-:S03]  /*14d0*/  LOP3.LUT R4, R30, 0x400, RZ, 0xfc, !PT ;  /* 0x000004001e047812 */ /* 0x001fc600078efcff */
[----:B------:R-:W-:Y:S01]  /*14e0*/  STS [R36+0x3c0], R45 ;  /* 0x0003c02d24007388 */ /* 0x000fe20000000800 */
[----:B------:R-:W-:Y:S02]  /*14f0*/  LOP3.LUT R5, R30, 0x800, RZ, 0xfc, !PT ;  /* 0x000008001e057812 */ /* 0x000fe400078efcff */
[----:B------:R-:W-:Y:S02]  /*1500*/  SHF.R.U32.HI R4, RZ, 0x2, R4 ;  /* 0x00000002ff047819 */ /* 0x000fe40000011604 */
[----:B------:R-:W-:Y:S02]  /*1510*/  SHF.R.U32.HI R5, RZ, 0x2, R5 ;  /* 0x00000002ff057819 */ /* 0x000fe40000011605 */
[----:B------:R-:W-:Y:S02]  /*1520*/  LOP3.LUT R20, R20, 0xf0, RZ, 0xc0, !PT ;  /* 0x000000f014147812 */ /* 0x000fe400078ec0ff */
[----:B------:R-:W-:Y:S02]  /*1530*/  LOP3.LUT R4, R4, 0x1f0, RZ, 0xc0, !PT ;  /* 0x000001f004047812 */ /* 0x000fe400078ec0ff */
[----:B------:R-:W-:Y:S01]  /*1540*/  LOP3.LUT R6, R5, 0x2f0, RZ, 0xc0, !PT ;  /* 0x000002f005067812 */ /* 0x000fe200078ec0ff */
[----:B------:R-:W-:-:S02]  /*1550*/  VIADD R5, R20, UR4 ;  /* 0x0000000414057c36 */ /* 0x000fc40008000000 */
[----:B------:R-:W-:Y:S02]  /*1560*/  VIADD R7, R4, UR4 ;  /* 0x0000000404077c36 */ /* 0x000fe40008000000 */
[----:B------:R-:W-:Y:S02]  /*1570*/  VIADD R9, R6, UR4 ;  /* 0x0000000406097c36 */ /* 0x000fe40008000000 */
[C---:B-1----:R-:W-:Y:S01]  /*1580*/  IMAD R12, R30.reuse, 0x4, R5 ;  /* 0x000000041e0c7824 */ /* 0x042fe200078e0205 */
[----:B------:R-:W-:Y:S01]  /*1590*/  BAR.SYNC.DEFER_BLOCKING 0x0 ;  /* 0x0000000000007b1d */ /* 0x000fe20000010000 */
[C---:B------:R-:W-:Y:S02]  /*15a0*/  IMAD R8, R30.reuse, 0x4, R7 ;  /* 0x000000041e087824 */ /* 0x040fe400078e0207 */
[----:B------:R-:W-:Y:S01]  /*15b0*/  IMAD R4, R30, 0x4, R9 ;  /* 0x000000041e047824 */ /* 0x000fe200078e0209 */
[----:B--2---:R-:W-:-:S04]  /*15c0*/  SHF.R.S32.HI R17, RZ, 0x1f, R0 ;  /* 0x0000001fff117819 */ /* 0x004fc80000011400 */
[----:B---3--:R-:W-:Y:S02]  /*15d0*/  LEA.HI R18, R17, R0, RZ, 0x6 ;  /* 0x0000000011127211 */ /* 0x008fe400078f30ff */
[----:B------:R-:W0:Y:S01]  /*15e0*/  LDC.64 R16, c[0x0][0x228] ;  /* 0x00008a00ff107b82 */ /* 0x000e220000000a00 */
[----:B------:R-:W1:Y:S04]  /*15f0*/  LDS.128 R12, [R12] ;  /* 0x000000000c0c7984 */ /* 0x000e680000000c00 */
[----:B------:R-:W2:Y:S04]  /*1600*/  LDS.128 R8, [R8+0x1000] ;  /* 0x0010000008087984 */ /* 0x000ea80000000c00 */
[----:B------:R-:W3:Y:S01]  /*1610*/  LDS.128 R4, [R4+0x2000] ;  /* 0x0020000004047984 */ /* 0x000ee20000000c00 */
[----:B----4-:R-:W-:-:S02]  /*1620*/  LOP3.LUT R19, R18, 0xffffffc0, RZ, 0xc0, !PT ;  /* 0xffffffc012137812 */ /* 0x010fc400078ec0ff */
[C---:B------:R-:W-:Y:S02]  /*1630*/  ISETP.GE.AND P0, PT, R0.reuse, 0x100, PT ;  /* 0x000001000000780c */ /* 0x040fe40003f06270 */
[----:B------:R-:W-:Y:S01]  /*1640*/  SHF.R.S32.HI R20, RZ, 0x6, R18 ;  /* 0x00000006ff147819 */ /* 0x000fe20000011412 */
[----:B------:R-:W-:Y:S01]  /*1650*/  IMAD.IADD R21, R0, 0x1, -R19 ;  /* 0x0000000100157824 */ /* 0x000fe200078e0a13 */
[----:B------:R-:W-:Y:S02]  /*1660*/  LOP3.LUT R0, R2, R3, RZ, 0xfc, !PT ;  /* 0x0000000302007212 */ /* 0x000fe400078efcff */
[----:B------:R-:W-:Y:S02]  /*1670*/  LOP3.LUT R18, R2, 0x10, R3, 0xfe, !PT ;  /* 0x0000001002127812 */ /* 0x000fe400078efe03 */
[----:B------:R-:W-:Y:S01]  /*1680*/  LOP3.LUT R19, R2, 0x20, R3, 0xfe, !PT ;  /* 0x0000002002137812 */ /* 0x000fe200078efe03 */
[----:B------:R-:W-:Y:S01]  /*1690*/  IMAD R23, R20, 0x21100, R21 ;  /* 0x0002110014177824 */ /* 0x000fe200078e0215 */
[----:B------:R-:W-:-:S02]  /*16a0*/  LOP3.LUT R22, R2, 0x30, R3, 0xfe, !PT ;  /* 0x0000003002167812 */ /* 0x000fc400078efe03 */
[----:B------:R-:W-:Y:S02]  /*16b0*/  ISETP.LT.AND P1, PT, R0, 0x844, !P0 ;  /* 0x000008440000780c */ /* 0x000fe40004721270 */
[----:B------:R-:W-:Y:S02]  /*16c0*/  LOP3.LUT R24, R30, 0xc00, RZ, 0xfc, !PT ;  /* 0x00000c001e187812 */ /* 0x000fe400078efcff */
[----:B------:R-:W-:Y:S02]  /*16d0*/  ISETP.LT.AND P2, PT, R18, 0x844, !P0 ;  /* 0x000008441200780c */ /* 0x000fe40004741270 */
[C---:B------:R-:W-:Y:S01]  /*16e0*/  ISETP.LT.AND P3, PT, R19.reuse, 0x844, !P0 ;  /* 0x000008441300780c */ /* 0x040fe20004761270 */
[--C-:B------:R-:W-:Y:S01]  /*16f0*/  IMAD R3, R0, 0x40, R23.reuse ;  /* 0x0000004000037824 */ /* 0x100fe200078e0217 */
[----:B------:R-:W-:Y:S01]  /*1700*/  ISETP.LT.AND P0, PT, R22, 0x844, !P0 ;  /* 0x000008441600780c */ /* 0x000fe20004701270 */
[--C-:B------:R-:W-:Y:S01]  /*1710*/  IMAD R21, R18, 0x40, R23.reuse ;  /* 0x0000004012157824 */ /* 0x100fe200078e0217 */
[----:B------:R-:W-:Y:S01]  /*1720*/  SHF.R.U32.HI R24, RZ, 0x2, R24 ;  /* 0x00000002ff187819 */ /* 0x000fe20000011618 */
[----:B------:R-:W-:-:S02]  /*1730*/  IMAD R25, R19, 0x40, R23 ;  /* 0x0000004013197824 */ /* 0x000fc400078e0217 */
[----:B0-----:R-:W-:Y:S01]  /*1740*/  IMAD.WIDE R2, R3, 0x4, R16 ;  /* 0x0000000403027825 */ /* 0x001fe200078e0210 */
[----:B------:R-:W-:-:S03]  /*1750*/  LOP3.LUT R24, R24, 0x3f0, RZ, 0xc0, !PT ;  /* 0x000003f018187812 */ /* 0x000fc600078ec0ff */
[--C-:B------:R-:W-:Y:S01]  /*1760*/  IMAD.WIDE R18, R21, 0x4, R16.reuse ;  /* 0x0000000415127825 */ /* 0x100fe200078e0210 */
[----:B-1----:R0:W-:Y:S03]  /*1770*/  @P1 STG.E.128 desc[UR6][R2.64], R12 ;  /* 0x0000000c02001986 */ /* 0x0021e6000c101d06 */
[----:B------:R-:W-:Y:S01]  /*1780*/  IMAD.WIDE R20, R25, 0x4, R16 ;  /* 0x0000000419147825 */ /* 0x000fe200078e0210 */
[----:B--2---:R0:W-:Y:S03]  /*1790*/  @P2 STG.E.128 desc[UR6][R18.64], R8 ;  /* 0x0000000812002986 */ /* 0x0041e6000c101d06 */
[----:B------:R-:W-:Y:S01]  /*17a0*/  VIADD R27, R24, UR4 ;  /* 0x00000004181b7c36 */ /* 0x000fe20008000000 */
[----:B---3--:R0:W-:Y:S03]  /*17b0*/  @P3 STG.E.128 desc[UR6][R20.64], R4 ;  /* 0x0000000414003986 */ /* 0x0081e6000c101d06 */
[----:B------:R-:W-:Y:S01]  /*17c0*/  IMAD R27, R30, 0x4, R27 ;  /* 0x000000041e1b7824 */ /* 0x000fe200078e021b */
[----:B0-----:R-:W-:Y:S06]  /*17d0*/  @!P0 EXIT ;  /* 0x000000000000894d */ /* 0x001fec0003800000 */
[----:B------:R-:W0:Y:S01]  /*17e0*/  LDS.128 R24, [R27+0x3000] ;  /* 0x003000001b187984 */ /* 0x000e220000000c00 */
[----:B------:R-:W-:-:S04]  /*17f0*/  IMAD R23, R22, 0x40, R23 ;  /* 0x0000004016177824 */ /* 0x000fc800078e0217 */
[----:B------:R-:W-:-:S05]  /*1800*/  IMAD.WIDE R16, R23, 0x4, R16 ;  /* 0x0000000417107825 */ /* 0x000fca00078e0210 */
[----:B0-----:R-:W-:Y:S01]  /*1810*/  STG.E.128 desc[UR6][R16.64], R24 ;  /* 0x0000001810007986 */ /* 0x001fe2000c101d06 */
[----:B------:R-:W-:Y:S05]  /*1820*/  EXIT ;  /* 0x000000000000794d */ /* 0x000fea0003800000 */
.L_x_0:
[----:B------:R-:W-:-:S00]  /*1830*/  BRA `(.L_x_0) ;  /* 0xfffffffc00fc7947 */ /* 0x000fc0000383ffff */
[----:B------:R-:W-:-:S00]  /*1840*/  NOP ;  /* 0x0000000000007918 */ /* 0x000fc00000000000 */
        /* <DEDUP_REMOVED lines=11> */
.L_x_1:


//--------------------- .nv.shared.triton_poi_fused_convolution_leaky_relu_4 --------------------------
	.section	.nv.shared.triton_poi_fused_convolution_leaky_relu_4,"aw",@nobits
	.sectionflags	@""
	.align	16
	.zero		1024


//--------------------- .nv.constant0.triton_poi_fused_convolution_leaky_relu_4 --------------------------
	.section	.nv.constant0.triton_poi_fused_convolution_leaky_relu_4,"a",@progbits
	.sectionflags	@""
	.align	4
.nv.constant0.triton_poi_fused_convolution_leaky_relu_4:
	.zero		568
